//
// Generated by NVIDIA NVVM Compiler
//
// Compiler Build ID: CL-36424714
// Cuda compilation tools, release 13.0, V13.0.88
// Based on NVVM 20.0.0
//

.version 9.0
.target sm_100
.address_size 64

	// .globl	_Z13mandel_kernelPiiffffii

.visible .entry _Z13mandel_kernelPiiffffii(
	.param .u64 .ptr .align 1 _Z13mandel_kernelPiiffffii_param_0,
	.param .u32 _Z13mandel_kernelPiiffffii_param_1,
	.param .f32 _Z13mandel_kernelPiiffffii_param_2,
	.param .f32 _Z13mandel_kernelPiiffffii_param_3,
	.param .f32 _Z13mandel_kernelPiiffffii_param_4,
	.param .f32 _Z13mandel_kernelPiiffffii_param_5,
	.param .u32 _Z13mandel_kernelPiiffffii_param_6,
	.param .u32 _Z13mandel_kernelPiiffffii_param_7
)
{
	.reg .pred 	%p<7>;
	.reg .b32 	%r<22>;
	.reg .b32 	%f<20>;
	.reg .b64 	%rd<5>;

	ld.param.u64 	%rd1, [_Z13mandel_kernelPiiffffii_param_0];
	ld.param.u32 	%r7, [_Z13mandel_kernelPiiffffii_param_1];
	ld.param.f32 	%f9, [_Z13mandel_kernelPiiffffii_param_2];
	ld.param.f32 	%f10, [_Z13mandel_kernelPiiffffii_param_3];
	ld.param.f32 	%f11, [_Z13mandel_kernelPiiffffii_param_4];
	ld.param.f32 	%f12, [_Z13mandel_kernelPiiffffii_param_5];
	ld.param.u32 	%r8, [_Z13mandel_kernelPiiffffii_param_6];
	ld.param.u32 	%r9, [_Z13mandel_kernelPiiffffii_param_7];
	mov.u32 	%r11, %ctaid.x;
	mov.u32 	%r12, %ntid.x;
	mov.u32 	%r13, %tid.x;
	mad.lo.s32 	%r1, %r11, %r12, %r13;
	mov.u32 	%r14, %ctaid.y;
	mov.u32 	%r15, %ntid.y;
	mov.u32 	%r16, %tid.y;
	mad.lo.s32 	%r17, %r14, %r15, %r16;
	cvt.rn.f32.s32 	%f13, %r1;
	fma.rn.f32 	%f1, %f11, %f13, %f9;
	cvt.rn.f32.u32 	%f14, %r17;
	fma.rn.f32 	%f2, %f12, %f14, %f10;
	setp.ge.s32 	%p1, %r1, %r8;
	setp.ge.s32 	%p2, %r17, %r9;
	or.pred  	%p3, %p1, %p2;
	@%p3 bra 	$L__BB0_6;
	mad.lo.s32 	%r3, %r8, %r17, %r1;
	setp.lt.s32 	%p4, %r7, 1;
	mov.b32 	%r21, 0;
	@%p4 bra 	$L__BB0_5;
	mov.b32 	%r20, 0;
	mov.f32 	%f18, %f2;
	mov.f32 	%f19, %f1;
$L__BB0_3:
	mul.f32 	%f5, %f19, %f19;
	mul.f32 	%f6, %f18, %f18;
	add.f32 	%f15, %f5, %f6;
	setp.gt.f32 	%p5, %f15, 0f40800000;
	mov.u32 	%r21, %r20;
	@%p5 bra 	$L__BB0_5;
	sub.f32 	%f16, %f5, %f6;
	add.f32 	%f17, %f19, %f19;
	add.f32 	%f19, %f1, %f16;
	fma.rn.f32 	%f18, %f17, %f18, %f2;
	add.s32 	%r20, %r20, 1;
	setp.ne.s32 	%p6, %r20, %r7;
	mov.u32 	%r21, %r7;
	@%p6 bra 	$L__BB0_3;
$L__BB0_5:
	cvta.to.global.u64 	%rd2, %rd1;
	mul.wide.s32 	%rd3, %r3, 4;
	add.s64 	%rd4, %rd2, %rd3;
	st.global.u32 	[%rd4], %r21;
$L__BB0_6:
	ret;

}


// ===== COMPILED SASS (sm_100) =====

	.target	sm_100

	.elftype	@"ET_EXEC"


//--------------------- .note.nv.tkinfo           --------------------------
	.section	.note.nv.tkinfo,"",@"SHT_NOTE"
	.sectionflags	@"SHF_NOTE_NV_TKINFO"
	.tkinfo
        /*0018*/ 	.word	0x00000002
        /*0030*/ 	.string	""
        /*0030*/ 	.string	"ptxas"
        /*0030*/ 	.string	"Cuda compilation tools, release 13.0, V13.0.88"
        /*0030*/ 	.string	"Build cuda_13.0.r13.0/compiler.36424714_0"
        /*0030*/ 	.string	"-arch sm_100 -m 64 "



//--------------------- .note.nv.cuinfo           --------------------------
	.section	.note.nv.cuinfo,"",@"SHT_NOTE"
	.sectionflags	@"SHF_NOTE_NV_CUINFO"
        /*0018*/ 	.short	0x0002
        /*001a*/ 	.short	0x0064
        /*001c*/ 	.short	0x0082
	.zero		2


//--------------------- .nv.info                  --------------------------
	.section	.nv.info,"",@"SHT_CUDA_INFO"
	.align	4


	//----- nvinfo : EIATTR_REGCOUNT
	.align		4
        /*0000*/ 	.byte	0x04, 0x2f
        /*0002*/ 	.short	(.L_1 - .L_0)
	.align		4
.L_0:
        /*0004*/ 	.word	index@(_Z13mandel_kernelPiiffffii)
        /*0008*/ 	.word	0x0000000c


	//----- nvinfo : EIATTR_FRAME_SIZE
	.align		4
.L_1:
        /*000c*/ 	.byte	0x04, 0x11
        /*000e*/ 	.short	(.L_3 - .L_2)
	.align		4
.L_2:
        /*0010*/ 	.word	index@(_Z13mandel_kernelPiiffffii)
        /*0014*/ 	.word	0x00000000


	//----- nvinfo : EIATTR_MIN_STACK_SIZE
	.align		4
.L_3:
        /*0018*/ 	.byte	0x04, 0x12
        /*001a*/ 	.short	(.L_5 - .L_4)
	.align		4
.L_4:
        /*001c*/ 	.word	index@(_Z13mandel_kernelPiiffffii)
        /*0020*/ 	.word	0x00000000
.L_5:


//--------------------- .nv.compat                --------------------------
	.section	.nv.compat,"",@"SHT_CUDA_COMPAT_INFO"
	.align	4
        /*0000*/ 	.byte	0x02, 0x09, 0x00, 0x00, 0x02, 0x02, 0x01, 0x00, 0x02, 0x05, 0x05, 0x00, 0x03, 0x07, 0x01, 0x01
        /*0010*/ 	.byte	0x02, 0x03, 0x00, 0x00, 0x02, 0x06, 0x01, 0x00, 0x04, 0x0b, 0x08, 0x00, 0x01, 0x00, 0x00, 0x00
        /*0020*/ 	.byte	0x00, 0x00, 0x00, 0x00


//--------------------- .nv.info._Z13mandel_kernelPiiffffii --------------------------
	.section	.nv.info._Z13mandel_kernelPiiffffii,"",@"SHT_CUDA_INFO"
	.sectionflags	@""
	.align	4


	//----- nvinfo : EIATTR_CUDA_API_VERSION
	.align		4
        /*0000*/ 	.byte	0x04, 0x37
        /*0002*/ 	.short	(.L_7 - .L_6)
.L_6:
        /*0004*/ 	.word	0x00000082


	//----- nvinfo : EIATTR_KPARAM_INFO
	.align		4
.L_7:
        /*0008*/ 	.byte	0x04, 0x17
        /*000a*/ 	.short	(.L_9 - .L_8)
.L_8:
        /*000c*/ 	.word	0x00000000
        /*0010*/ 	.short	0x0007
        /*0012*/ 	.short	0x0020
        /*0014*/ 	.byte	0x00, 0xf0, 0x11, 0x00


	//----- nvinfo : EIATTR_KPARAM_INFO
	.align		4
.L_9:
        /*0018*/ 	.byte	0x04, 0x17
        /*001a*/ 	.short	(.L_11 - .L_10)
.L_10:
        /*001c*/ 	.word	0x00000000
        /*0020*/ 	.short	0x0006
        /*0022*/ 	.short	0x001c
        /*0024*/ 	.byte	0x00, 0xf0, 0x11, 0x00


	//----- nvinfo : EIATTR_KPARAM_INFO
	.align		4
.L_11:
        /*0028*/ 	.byte	0x04, 0x17
        /*002a*/ 	.short	(.L_13 - .L_12)
.L_12:
        /*002c*/ 	.word	0x00000000
        /*0030*/ 	.short	0x0005
        /*0032*/ 	.short	0x0018
        /*0034*/ 	.byte	0x00, 0xf0, 0x11, 0x00


	//----- nvinfo : EIATTR_KPARAM_INFO
	.align		4
.L_13:
        /*0038*/ 	.byte	0x04, 0x17
        /*003a*/ 	.short	(.L_15 - .L_14)
.L_14:
        /*003c*/ 	.word	0x00000000
        /*0040*/ 	.short	0x0004
        /*0042*/ 	.short	0x0014
        /*0044*/ 	.byte	0x00, 0xf0, 0x11, 0x00


	//----- nvinfo : EIATTR_KPARAM_INFO
	.align		4
.L_15:
        /*0048*/ 	.byte	0x04, 0x17
        /*004a*/ 	.short	(.L_17 - .L_16)
.L_16:
        /*004c*/ 	.word	0x00000000
        /*0050*/ 	.short	0x0003
        /*0052*/ 	.short	0x0010
        /*0054*/ 	.byte	0x00, 0xf0, 0x11, 0x00


	//----- nvinfo : EIATTR_KPARAM_INFO
	.align		4
.L_17:
        /*0058*/ 	.byte	0x04, 0x17
        /*005a*/ 	.short	(.L_19 - .L_18)
.L_18:
        /*005c*/ 	.word	0x00000000
        /*0060*/ 	.short	0x0002
        /*0062*/ 	.short	0x000c
        /*0064*/ 	.byte	0x00, 0xf0, 0x11, 0x00


	//----- nvinfo : EIATTR_KPARAM_INFO
	.align		4
.L_19:
        /*0068*/ 	.byte	0x04, 0x17
        /*006a*/ 	.short	(.L_21 - .L_20)
.L_20:
        /*006c*/ 	.word	0x00000000
        /*0070*/ 	.short	0x0001
        /*0072*/ 	.short	0x0008
        /*0074*/ 	.byte	0x00, 0xf0, 0x11, 0x00


	//----- nvinfo : EIATTR_KPARAM_INFO
	.align		4
.L_21:
        /*0078*/ 	.byte	0x04, 0x17
        /*007a*/ 	.short	(.L_23 - .L_22)
.L_22:
        /*007c*/ 	.word	0x00000000
        /*0080*/ 	.short	0x0000
        /*0082*/ 	.short	0x0000
        /*0084*/ 	.byte	0x00, 0xf5, 0x21, 0x00


	//----- nvinfo : EIATTR_SPARSE_MMA_MASK
	.align		4
.L_23:
        /*0088*/ 	.byte	0x03, 0x50
        /*008a*/ 	.short	0x0000


	//----- nvinfo : EIATTR_MAXREG_COUNT
	.align		4
        /*008c*/ 	.byte	0x03, 0x1b
        /*008e*/ 	.short	0x00ff


	//----- nvinfo : EIATTR_MERCURY_ISA_VERSION
	.align		4
        /*0090*/ 	.byte	0x03, 0x5f
        /*0092*/ 	.short	0x0101


	//----- nvinfo : EIATTR_VRC_CTA_INIT_COUNT
	.align		4
        /*0094*/ 	.byte	0x02, 0x4a
	.zero		1
	.zero		1


	//----- nvinfo : EIATTR_EXIT_INSTR_OFFSETS
	.align		4
        /*0098*/ 	.byte	0x04, 0x1c
        /*009a*/ 	.short	(.L_25 - .L_24)


	//   ....[0]....
.L_24:
        /*009c*/ 	.word	0x00000110


	//   ....[1]....
        /*00a0*/ 	.word	0x00000310


	//----- nvinfo : EIATTR_CRS_STACK_SIZE
	.align		4
.L_25:
        /*00a4*/ 	.byte	0x04, 0x1e
        /*00a6*/ 	.short	(.L_27 - .L_26)
.L_26:
        /*00a8*/ 	.word	0x00000000


	//----- nvinfo : EIATTR_CBANK_PARAM_SIZE
	.align		4
.L_27:
        /*00ac*/ 	.byte	0x03, 0x19
        /*00ae*/ 	.short	0x0024


	//----- nvinfo : EIATTR_PARAM_CBANK
	.align		4
        /*00b0*/ 	.byte	0x04, 0x0a
        /*00b2*/ 	.short	(.L_29 - .L_28)
	.align		4
.L_28:
        /*00b4*/ 	.word	index@(.nv.constant0._Z13mandel_kernelPiiffffii)
        /*00b8*/ 	.short	0x0380
        /*00ba*/ 	.short	0x0024


	//----- nvinfo : EIATTR_SW_WAR
	.align		4
.L_29:
        /*00bc*/ 	.byte	0x04, 0x36
        /*00be*/ 	.short	(.L_31 - .L_30)
.L_30:
        /*00c0*/ 	.word	0x00000008
.L_31:


//--------------------- .nv.callgraph             --------------------------
	.section	.nv.callgraph,"",@"SHT_CUDA_CALLGRAPH"
	.align	4
	.sectionentsize	8
	.align		4
        /*0000*/ 	.word	0x00000000
	.align		4
        /*0004*/ 	.word	0xffffffff
	.align		4
        /*0008*/ 	.word	0x00000000
	.align		4
        /*000c*/ 	.word	0xfffffffe
	.align		4
        /*0010*/ 	.word	0x00000000
	.align		4
        /*0014*/ 	.word	0xfffffffd
	.align		4
        /*0018*/ 	.word	0x00000000
	.align		4
        /*001c*/ 	.word	0xfffffffc


//--------------------- .text._Z13mandel_kernelPiiffffii --------------------------
	.section	.text._Z13mandel_kernelPiiffffii,"ax",@progbits
	.align	128
        .global         _Z13mandel_kernelPiiffffii
        .type           _Z13mandel_kernelPiiffffii,@function
        .size           _Z13mandel_kernelPiiffffii,(.L_x_4 - _Z13mandel_kernelPiiffffii)
        .other          _Z13mandel_kernelPiiffffii,@"STO_CUDA_ENTRY STV_DEFAULT"
_Z13mandel_kernelPiiffffii:
.text._Z13mandel_kernelPiiffffii:
[----:B------:R-:W-:Y:S01]  /*0000*/  LDC R1, c[0x0][0x37c] ;  /* 0x0000df00ff017b82 */ /* 0x000fe20000000800 */
[----:B------:R-:W0:Y:S07]  /*0010*/  S2R R5, SR_TID.Y ;  /* 0x0000000000057919 */ /* 0x000e2e0000002200 */
[----:B------:R-:W1:Y:S01]  /*0020*/  LDC R0, c[0x0][0x360] ;  /* 0x0000d800ff007b82 */ /* 0x000e620000000800 */
[----:B------:R-:W2:Y:S01]  /*0030*/  LDCU UR7, c[0x0][0x3a0] ;  /* 0x00007400ff0777ac */ /* 0x000ea20008000800 */
[----:B------:R-:W1:Y:S01]  /*0040*/  S2R R3, SR_TID.X ;  /* 0x0000000000037919 */ /* 0x000e620000002100 */
[----:B------:R-:W3:Y:S05]  /*0050*/  LDCU UR6, c[0x0][0x38c] ;  /* 0x00007180ff0677ac */ /* 0x000eea0008000800 */
[----:B------:R-:W0:Y:S08]  /*0060*/  S2UR UR5, SR_CTAID.Y ;  /* 0x00000000000579c3 */ /* 0x000e300000002600 */
[----:B------:R-:W0:Y:S08]  /*0070*/  LDC R2, c[0x0][0x364] ;  /* 0x0000d900ff027b82 */ /* 0x000e300000000800 */
[----:B------:R-:W1:Y:S08]  /*0080*/  S2UR UR4, SR_CTAID.X ;  /* 0x00000000000479c3 */ /* 0x000e700000002500 */
[----:B------:R-:W4:Y:S08]  /*0090*/  LDC.64 R6, c[0x0][0x398] ;  /* 0x0000e600ff067b82 */ /* 0x000f300000000a00 */
[----:B------:R-:W3:Y:S01]  /*00a0*/  LDC.64 R8, c[0x0][0x390] ;  /* 0x0000e400ff087b82 */ /* 0x000ee20000000a00 */
[----:B0-----:R-:W-:-:S05]  /*00b0*/  IMAD R2, R2, UR5, R5 ;  /* 0x0000000502027c24 */ /* 0x001fca000f8e0205 */
[----:B--2---:R-:W-:Y:S01]  /*00c0*/  ISETP.GE.AND P0, PT, R2, UR7, PT ;  /* 0x0000000702007c0c */ /* 0x004fe2000bf06270 */
[----:B-1----:R-:W-:-:S05]  /*00d0*/  IMAD R0, R0, UR4, R3 ;  /* 0x0000000400007c24 */ /* 0x002fca000f8e0203 */
[----:B------:R-:W-:Y:S02]  /*00e0*/  I2FP.F32.S32 R4, R0 ;  /* 0x0000000000047245 */ /* 0x000fe40000201400 */
[----:B----4-:R-:W-:-:S03]  /*00f0*/  ISETP.GE.OR P0, PT, R0, R7, P0 ;  /* 0x000000070000720c */ /* 0x010fc60000706670 */
[----:B---3--:R-:W-:-:S10]  /*0100*/  FFMA R4, R4, R9, UR6 ;  /* 0x0000000604047e23 */ /* 0x008fd40008000009 */
[----:B------:R-:W-:Y:S05]  /*0110*/  @P0 EXIT ;  /* 0x000000000000094d */ /* 0x000fea0003800000 */
[----:B------:R-:W0:Y:S01]  /*0120*/  LDCU UR6, c[0x0][0x388] ;  /* 0x00007100ff0677ac */ /* 0x000e220008000800 */
[----:B------:R-:W-:Y:S01]  /*0130*/  I2FP.F32.U32 R3, R2 ;  /* 0x0000000200037245 */ /* 0x000fe20000201000 */
[----:B------:R-:W-:Y:S02]  /*0140*/  IMAD R5, R2, R7, R0 ;  /* 0x0000000702057224 */ /* 0x000fe400078e0200 */
[----:B------:R-:W-:Y:S01]  /*0150*/  HFMA2 R7, -RZ, RZ, 0, 0 ;  /* 0x00000000ff077431 */ /* 0x000fe200000001ff */
[----:B------:R-:W1:Y:S01]  /*0160*/  LDCU.64 UR4, c[0x0][0x358] ;  /* 0x00006b00ff0477ac */ /* 0x000e620008000a00 */
[----:B------:R-:W-:Y:S01]  /*0170*/  FFMA R3, R3, R6, R8 ;  /* 0x0000000603037223 */ /* 0x000fe20000000008 */
[----:B0-----:R-:W-:-:S09]  /*0180*/  UISETP.GE.AND UP0, UPT, UR6, 0x1, UPT ;  /* 0x000000010600788c */ /* 0x001fd2000bf06270 */
[----:B-1----:R-:W-:Y:S05]  /*0190*/  BRA.U !UP0, `(.L_x_0) ;  /* 0x0000000108507547 */ /* 0x002fea000b800000 */
[----:B------:R-:W-:Y:S01]  /*01a0*/  BSSY.RECONVERGENT B0, `(.L_x_0) ;  /* 0x0000013000007945 */ /* 0x000fe20003800200 */
[----:B------:R-:W-:Y:S01]  /*01b0*/  MOV R7, RZ ;  /* 0x000000ff00077202 */ /* 0x000fe20000000f00 */
[----:B------:R-:W0:Y:S01]  /*01c0*/  LDCU UR6, c[0x0][0x388] ;  /* 0x00007100ff0677ac */ /* 0x000e220008000800 */
[----:B------:R-:W-:Y:S02]  /*01d0*/  MOV R0, R3 ;  /* 0x0000000300007202 */ /* 0x000fe40000000f00 */
[----:B------:R-:W-:Y:S01]  /*01e0*/  MOV R2, R4 ;  /* 0x0000000400027202 */ /* 0x000fe20000000f00 */
[----:B------:R-:W1:Y:S06]  /*01f0*/  LDCU UR7, c[0x0][0x388] ;  /* 0x00007100ff0777ac */ /* 0x000e6c0008000800 */
.L_x_2:
[----:B------:R-:W-:Y:S01]  /*0200*/  FMUL R9, R2, R2 ;  /* 0x0000000202097220 */ /* 0x000fe20000400000 */
[----:B------:R-:W-:-:S04]  /*0210*/  FMUL R6, R0, R0 ;  /* 0x0000000000067220 */ /* 0x000fc80000400000 */
[----:B------:R-:W-:-:S05]  /*0220*/  FADD R8, R9, R6 ;  /* 0x0000000609087221 */ /* 0x000fca0000000000 */
[----:B------:R-:W-:-:S13]  /*0230*/  FSETP.GT.AND P0, PT, R8, 4, PT ;  /* 0x408000000800780b */ /* 0x000fda0003f04000 */
[----:B------:R-:W-:Y:S05]  /*0240*/  @P0 BRA `(.L_x_1) ;  /* 0x0000000000200947 */ /* 0x000fea0003800000 */
[----:B------:R-:W-:Y:S01]  /*0250*/  IADD3 R7, PT, PT, R7, 0x1, RZ ;  /* 0x0000000107077810 */ /* 0x000fe20007ffe0ff */
[----:B------:R-:W-:Y:S01]  /*0260*/  FADD R2, R2, R2 ;  /* 0x0000000202027221 */ /* 0x000fe20000000000 */
[----:B------:R-:W-:Y:S02]  /*0270*/  FADD R9, R9, -R6 ;  /* 0x8000000609097221 */ /* 0x000fe40000000000 */
[----:B-1----:R-:W-:Y:S01]  /*0280*/  ISETP.NE.AND P0, PT, R7, UR7, PT ;  /* 0x0000000707007c0c */ /* 0x002fe2000bf05270 */
[----:B------:R-:W-:Y:S01]  /*0290*/  FFMA R0, R2, R0, R3 ;  /* 0x0000000002007223 */ /* 0x000fe20000000003 */
[----:B------:R-:W-:-:S11]  /*02a0*/  FADD R2, R4, R9 ;  /* 0x0000000904027221 */ /* 0x000fd60000000000 */
[----:B------:R-:W-:Y:S05]  /*02b0*/  @P0 BRA `(.L_x_2) ;  /* 0xfffffffc00d00947 */ /* 0x000fea000383ffff */
[----:B0-----:R-:W-:-:S07]  /*02c0*/  MOV R7, UR6 ;  /* 0x0000000600077c02 */ /* 0x001fce0008000f00 */
.L_x_1:
[----:B01----:R-:W-:Y:S05]  /*02d0*/  BSYNC.RECONVERGENT B0 ;  /* 0x0000000000007941 */ /* 0x003fea0003800200 */
.L_x_0:
[----:B------:R-:W0:Y:S02]  /*02e0*/  LDC.64 R2, c[0x0][0x380] ;  /* 0x0000e000ff027b82 */ /* 0x000e240000000a00 */
[----:B0-----:R-:W-:-:S05]  /*02f0*/  IMAD.WIDE R2, R5, 0x4, R2 ;  /* 0x0000000405027825 */ /* 0x001fca00078e0202 */
[----:B------:R-:W-:Y:S01]  /*0300*/  STG.E desc[UR4][R2.64], R7 ;  /* 0x0000000702007986 */ /* 0x000fe2000c101904 */
[----:B------:R-:W-:Y:S05]  /*0310*/  EXIT ;  /* 0x000000000000794d */ /* 0x000fea0003800000 */
.L_x_3:
[----:B------:R-:W-:-:S00]  /*0320*/  BRA `(.L_x_3) ;  /* 0xfffffffc00fc7947 */ /* 0x000fc0000383ffff */
[----:B------:R-:W-:-:S00]  /*0330*/  NOP ;  /* 0x0000000000007918 */ /* 0x000fc00000000000 */
        /* <DEDUP_REMOVED lines=12> */
.L_x_4:


//--------------------- .nv.shared.reserved.0     --------------------------
	.section	.nv.shared.reserved.0,"aw",@nobits
	.weak		__nv_reservedSMEM_offset_0_alias
	.size		__nv_reservedSMEM_offset_0_alias, 0, 64
	.other		__nv_reservedSMEM_offset_0_alias,@"STO_CUDA_RESERVED_SHARED STV_DEFAULT"
__nv_reservedSMEM_offset_0_alias:
	.zero		0
	.zero		64


//--------------------- .nv.constant0._Z13mandel_kernelPiiffffii --------------------------
	.section	.nv.constant0._Z13mandel_kernelPiiffffii,"a",@progbits
	.sectionflags	@""
	.align	4
.nv.constant0._Z13mandel_kernelPiiffffii:
	.zero		932


//--------------------- SYMBOLS --------------------------

	.type		.nv.reservedSmem.offset0,@object
	.size		.nv.reservedSmem.offset0,0x4
